//
// Generated by NVIDIA NVVM Compiler
//
// Compiler Build ID: CL-36424714
// Cuda compilation tools, release 13.0, V13.0.88
// Based on NVVM 20.0.0
//

.version 9.0
.target sm_100
.address_size 64

	// .globl	_Z9vectorAddPKfS0_Pfm

.visible .entry _Z9vectorAddPKfS0_Pfm(
	.param .u64 .ptr .align 1 _Z9vectorAddPKfS0_Pfm_param_0,
	.param .u64 .ptr .align 1 _Z9vectorAddPKfS0_Pfm_param_1,
	.param .u64 .ptr .align 1 _Z9vectorAddPKfS0_Pfm_param_2,
	.param .u64 _Z9vectorAddPKfS0_Pfm_param_3
)
{
	.reg .pred 	%p<2>;
	.reg .b32 	%r<2>;
	.reg .b32 	%f<4>;
	.reg .b64 	%rd<13>;

	ld.param.u64 	%rd2, [_Z9vectorAddPKfS0_Pfm_param_0];
	ld.param.u64 	%rd3, [_Z9vectorAddPKfS0_Pfm_param_1];
	ld.param.u64 	%rd4, [_Z9vectorAddPKfS0_Pfm_param_2];
	ld.param.u64 	%rd5, [_Z9vectorAddPKfS0_Pfm_param_3];
	mov.u32 	%r1, %tid.x;
	cvt.u64.u32 	%rd1, %r1;
	setp.le.u64 	%p1, %rd5, %rd1;
	@%p1 bra 	$L__BB0_2;
	cvta.to.global.u64 	%rd6, %rd2;
	cvta.to.global.u64 	%rd7, %rd3;
	cvta.to.global.u64 	%rd8, %rd4;
	shl.b64 	%rd9, %rd1, 2;
	add.s64 	%rd10, %rd6, %rd9;
	ld.global.f32 	%f1, [%rd10];
	add.s64 	%rd11, %rd7, %rd9;
	ld.global.f32 	%f2, [%rd11];
	add.f32 	%f3, %f1, %f2;
	add.s64 	%rd12, %rd8, %rd9;
	st.global.f32 	[%rd12], %f3;
$L__BB0_2:
	ret;

}


// ===== COMPILED SASS (sm_100) =====

	.target	sm_100

	.elftype	@"ET_EXEC"


//--------------------- .note.nv.tkinfo           --------------------------
	.section	.note.nv.tkinfo,"",@"SHT_NOTE"
	.sectionflags	@"SHF_NOTE_NV_TKINFO"
	.tkinfo
        /*0018*/ 	.word	0x00000002
        /*0030*/ 	.string	""
        /*0030*/ 	.string	"ptxas"
        /*0030*/ 	.string	"Cuda compilation tools, release 13.0, V13.0.88"
        /*0030*/ 	.string	"Build cuda_13.0.r13.0/compiler.36424714_0"
        /*0030*/ 	.string	"-arch sm_100 -m 64 "



//--------------------- .note.nv.cuinfo           --------------------------
	.section	.note.nv.cuinfo,"",@"SHT_NOTE"
	.sectionflags	@"SHF_NOTE_NV_CUINFO"
        /*0018*/ 	.short	0x0002
        /*001a*/ 	.short	0x0064
        /*001c*/ 	.short	0x0082
	.zero		2


//--------------------- .nv.info                  --------------------------
	.section	.nv.info,"",@"SHT_CUDA_INFO"
	.align	4


	//----- nvinfo : EIATTR_REGCOUNT
	.align		4
        /*0000*/ 	.byte	0x04, 0x2f
        /*0002*/ 	.short	(.L_1 - .L_0)
	.align		4
.L_0:
        /*0004*/ 	.word	index@(_Z9vectorAddPKfS0_Pfm)
        /*0008*/ 	.word	0x0000000c


	//----- nvinfo : EIATTR_FRAME_SIZE
	.align		4
.L_1:
        /*000c*/ 	.byte	0x04, 0x11
        /*000e*/ 	.short	(.L_3 - .L_2)
	.align		4
.L_2:
        /*0010*/ 	.word	index@(_Z9vectorAddPKfS0_Pfm)
        /*0014*/ 	.word	0x00000000


	//----- nvinfo : EIATTR_MIN_STACK_SIZE
	.align		4
.L_3:
        /*0018*/ 	.byte	0x04, 0x12
        /*001a*/ 	.short	(.L_5 - .L_4)
	.align		4
.L_4:
        /*001c*/ 	.word	index@(_Z9vectorAddPKfS0_Pfm)
        /*0020*/ 	.word	0x00000000
.L_5:


//--------------------- .nv.compat                --------------------------
	.section	.nv.compat,"",@"SHT_CUDA_COMPAT_INFO"
	.align	4
        /*0000*/ 	.byte	0x02, 0x09, 0x00, 0x00, 0x02, 0x02, 0x01, 0x00, 0x02, 0x05, 0x05, 0x00, 0x03, 0x07, 0x01, 0x01
        /*0010*/ 	.byte	0x02, 0x03, 0x00, 0x00, 0x02, 0x06, 0x01, 0x00, 0x04, 0x0b, 0x08, 0x00, 0x09, 0x00, 0x00, 0x00
        /*0020*/ 	.byte	0x00, 0x00, 0x00, 0x00


//--------------------- .nv.info._Z9vectorAddPKfS0_Pfm --------------------------
	.section	.nv.info._Z9vectorAddPKfS0_Pfm,"",@"SHT_CUDA_INFO"
	.sectionflags	@""
	.align	4


	//----- nvinfo : EIATTR_CUDA_API_VERSION
	.align		4
        /*0000*/ 	.byte	0x04, 0x37
        /*0002*/ 	.short	(.L_7 - .L_6)
.L_6:
        /*0004*/ 	.word	0x00000082


	//----- nvinfo : EIATTR_KPARAM_INFO
	.align		4
.L_7:
        /*0008*/ 	.byte	0x04, 0x17
        /*000a*/ 	.short	(.L_9 - .L_8)
.L_8:
        /*000c*/ 	.word	0x00000000
        /*0010*/ 	.short	0x0003
        /*0012*/ 	.short	0x0018
        /*0014*/ 	.byte	0x00, 0xf0, 0x21, 0x00


	//----- nvinfo : EIATTR_KPARAM_INFO
	.align		4
.L_9:
        /*0018*/ 	.byte	0x04, 0x17
        /*001a*/ 	.short	(.L_11 - .L_10)
.L_10:
        /*001c*/ 	.word	0x00000000
        /*0020*/ 	.short	0x0002
        /*0022*/ 	.short	0x0010
        /*0024*/ 	.byte	0x00, 0xf5, 0x21, 0x00


	//----- nvinfo : EIATTR_KPARAM_INFO
	.align		4
.L_11:
        /*0028*/ 	.byte	0x04, 0x17
        /*002a*/ 	.short	(.L_13 - .L_12)
.L_12:
        /*002c*/ 	.word	0x00000000
        /*0030*/ 	.short	0x0001
        /*0032*/ 	.short	0x0008
        /*0034*/ 	.byte	0x00, 0xf5, 0x21, 0x00


	//----- nvinfo : EIATTR_KPARAM_INFO
	.align		4
.L_13:
        /*0038*/ 	.byte	0x04, 0x17
        /*003a*/ 	.short	(.L_15 - .L_14)
.L_14:
        /*003c*/ 	.word	0x00000000
        /*0040*/ 	.short	0x0000
        /*0042*/ 	.short	0x0000
        /*0044*/ 	.byte	0x00, 0xf5, 0x21, 0x00


	//----- nvinfo : EIATTR_SPARSE_MMA_MASK
	.align		4
.L_15:
        /*0048*/ 	.byte	0x03, 0x50
        /*004a*/ 	.short	0x0000


	//----- nvinfo : EIATTR_MAXREG_COUNT
	.align		4
        /*004c*/ 	.byte	0x03, 0x1b
        /*004e*/ 	.short	0x00ff


	//----- nvinfo : EIATTR_MERCURY_ISA_VERSION
	.align		4
        /*0050*/ 	.byte	0x03, 0x5f
        /*0052*/ 	.short	0x0101


	//----- nvinfo : EIATTR_VRC_CTA_INIT_COUNT
	.align		4
        /*0054*/ 	.byte	0x02, 0x4a
	.zero		1
	.zero		1


	//----- nvinfo : EIATTR_EXIT_INSTR_OFFSETS
	.align		4
        /*0058*/ 	.byte	0x04, 0x1c
        /*005a*/ 	.short	(.L_17 - .L_16)


	//   ....[0]....
.L_16:
        /*005c*/ 	.word	0x00000050


	//   ....[1]....
        /*0060*/ 	.word	0x00000150


	//----- nvinfo : EIATTR_CBANK_PARAM_SIZE
	.align		4
.L_17:
        /*0064*/ 	.byte	0x03, 0x19
        /*0066*/ 	.short	0x0020


	//----- nvinfo : EIATTR_PARAM_CBANK
	.align		4
        /*0068*/ 	.byte	0x04, 0x0a
        /*006a*/ 	.short	(.L_19 - .L_18)
	.align		4
.L_18:
        /*006c*/ 	.word	index@(.nv.constant0._Z9vectorAddPKfS0_Pfm)
        /*0070*/ 	.short	0x0380
        /*0072*/ 	.short	0x0020


	//----- nvinfo : EIATTR_SW_WAR
	.align		4
.L_19:
        /*0074*/ 	.byte	0x04, 0x36
        /*0076*/ 	.short	(.L_21 - .L_20)
.L_20:
        /*0078*/ 	.word	0x00000008
.L_21:


//--------------------- .nv.callgraph             --------------------------
	.section	.nv.callgraph,"",@"SHT_CUDA_CALLGRAPH"
	.align	4
	.sectionentsize	8
	.align		4
        /*0000*/ 	.word	0x00000000
	.align		4
        /*0004*/ 	.word	0xffffffff
	.align		4
        /*0008*/ 	.word	0x00000000
	.align		4
        /*000c*/ 	.word	0xfffffffe
	.align		4
        /*0010*/ 	.word	0x00000000
	.align		4
        /*0014*/ 	.word	0xfffffffd
	.align		4
        /*0018*/ 	.word	0x00000000
	.align		4
        /*001c*/ 	.word	0xfffffffc


//--------------------- .text._Z9vectorAddPKfS0_Pfm --------------------------
	.section	.text._Z9vectorAddPKfS0_Pfm,"ax",@progbits
	.align	128
        .global         _Z9vectorAddPKfS0_Pfm
        .type           _Z9vectorAddPKfS0_Pfm,@function
        .size           _Z9vectorAddPKfS0_Pfm,(.L_x_1 - _Z9vectorAddPKfS0_Pfm)
        .other          _Z9vectorAddPKfS0_Pfm,@"STO_CUDA_ENTRY STV_DEFAULT"
_Z9vectorAddPKfS0_Pfm:
.text._Z9vectorAddPKfS0_Pfm:
[----:B------:R-:W-:Y:S01]  /*0000*/  LDC R1, c[0x0][0x37c] ;  /* 0x0000df00ff017b82 */ /* 0x000fe20000000800 */
[----:B------:R-:W0:Y:S01]  /*0010*/  S2R R0, SR_TID.X ;  /* 0x0000000000007919 */ /* 0x000e220000002100 */
[----:B------:R-:W0:Y:S02]  /*0020*/  LDCU.64 UR4, c[0x0][0x398] ;  /* 0x00007300ff0477ac */ /* 0x000e240008000a00 */
[----:B0-----:R-:W-:-:S04]  /*0030*/  ISETP.GE.U32.AND P0, PT, R0, UR4, PT ;  /* 0x0000000400007c0c */ /* 0x001fc8000bf06070 */
[----:B------:R-:W-:-:S13]  /*0040*/  ISETP.GE.U32.AND.EX P0, PT, RZ, UR5, PT, P0 ;  /* 0x00000005ff007c0c */ /* 0x000fda000bf06100 */
[----:B------:R-:W-:Y:S05]  /*0050*/  @P0 EXIT ;  /* 0x000000000000094d */ /* 0x000fea0003800000 */
[----:B------:R-:W0:Y:S01]  /*0060*/  LDCU.128 UR8, c[0x0][0x380] ;  /* 0x00007000ff0877ac */ /* 0x000e220008000c00 */
[----:B------:R-:W-:Y:S01]  /*0070*/  IMAD.SHL.U32 R6, R0, 0x4, RZ ;  /* 0x0000000400067824 */ /* 0x000fe200078e00ff */
[----:B------:R-:W-:Y:S01]  /*0080*/  SHF.R.U32.HI R0, RZ, 0x1e, R0 ;  /* 0x0000001eff007819 */ /* 0x000fe20000011600 */
[----:B------:R-:W1:Y:S01]  /*0090*/  LDCU.64 UR4, c[0x0][0x358] ;  /* 0x00006b00ff0477ac */ /* 0x000e620008000a00 */
[----:B------:R-:W2:Y:S02]  /*00a0*/  LDCU.64 UR6, c[0x0][0x390] ;  /* 0x00007200ff0677ac */ /* 0x000ea40008000a00 */
[C---:B0-----:R-:W-:Y:S02]  /*00b0*/  IADD3 R4, P1, PT, R6.reuse, UR10, RZ ;  /* 0x0000000a06047c10 */ /* 0x041fe4000ff3e0ff */
[----:B------:R-:W-:Y:S02]  /*00c0*/  IADD3 R2, P0, PT, R6, UR8, RZ ;  /* 0x0000000806027c10 */ /* 0x000fe4000ff1e0ff */
[----:B------:R-:W-:-:S02]  /*00d0*/  IADD3.X R5, PT, PT, R0, UR11, RZ, P1, !PT ;  /* 0x0000000b00057c10 */ /* 0x000fc40008ffe4ff */
[----:B------:R-:W-:-:S04]  /*00e0*/  IADD3.X R3, PT, PT, R0, UR9, RZ, P0, !PT ;  /* 0x0000000900037c10 */ /* 0x000fc800087fe4ff */
[----:B-1----:R-:W3:Y:S04]  /*00f0*/  LDG.E R5, desc[UR4][R4.64] ;  /* 0x0000000404057981 */ /* 0x002ee8000c1e1900 */
[----:B------:R-:W3:Y:S01]  /*0100*/  LDG.E R2, desc[UR4][R2.64] ;  /* 0x0000000402027981 */ /* 0x000ee2000c1e1900 */
[----:B--2---:R-:W-:-:S04]  /*0110*/  IADD3 R6, P0, PT, R6, UR6, RZ ;  /* 0x0000000606067c10 */ /* 0x004fc8000ff1e0ff */
[----:B------:R-:W-:Y:S01]  /*0120*/  IADD3.X R7, PT, PT, R0, UR7, RZ, P0, !PT ;  /* 0x0000000700077c10 */ /* 0x000fe200087fe4ff */
[----:B---3--:R-:W-:-:S05]  /*0130*/  FADD R9, R2, R5 ;  /* 0x0000000502097221 */ /* 0x008fca0000000000 */
[----:B------:R-:W-:Y:S01]  /*0140*/  STG.E desc[UR4][R6.64], R9 ;  /* 0x0000000906007986 */ /* 0x000fe2000c101904 */
[----:B------:R-:W-:Y:S05]  /*0150*/  EXIT ;  /* 0x000000000000794d */ /* 0x000fea0003800000 */
.L_x_0:
[----:B------:R-:W-:-:S00]  /*0160*/  BRA `(.L_x_0) ;  /* 0xfffffffc00fc7947 */ /* 0x000fc0000383ffff */
[----:B------:R-:W-:-:S00]  /*0170*/  NOP ;  /* 0x0000000000007918 */ /* 0x000fc00000000000 */
        /* <DEDUP_REMOVED lines=8> */
.L_x_1:


//--------------------- .nv.shared.reserved.0     --------------------------
	.section	.nv.shared.reserved.0,"aw",@nobits
	.weak		__nv_reservedSMEM_offset_0_alias
	.size		__nv_reservedSMEM_offset_0_alias, 0, 64
	.other		__nv_reservedSMEM_offset_0_alias,@"STO_CUDA_RESERVED_SHARED STV_DEFAULT"
__nv_reservedSMEM_offset_0_alias:
	.zero		0
	.zero		64


//--------------------- .nv.constant0._Z9vectorAddPKfS0_Pfm --------------------------
	.section	.nv.constant0._Z9vectorAddPKfS0_Pfm,"a",@progbits
	.sectionflags	@""
	.align	4
.nv.constant0._Z9vectorAddPKfS0_Pfm:
	.zero		928


//--------------------- SYMBOLS --------------------------

	.type		.nv.reservedSmem.offset0,@object
	.size		.nv.reservedSmem.offset0,0x4
